	.headerflags	@"EF_CUDA_TEXMODE_UNIFIED EF_CUDA_64BIT_ADDRESS EF_CUDA_ACCELERATORS EF_CUDA_SM90 EF_CUDA_VIRTUAL_SM(EF_CUDA_SM90)"
	.elftype	@"ET_EXEC"


//--------------------- .nv.info                  --------------------------
	.section	.nv.info,"",@"SHT_CUDA_INFO"
	.align	4


	//----- nvinfo : EIATTR_REGCOUNT
	.align		4
        /*0000*/ 	.byte	0x04, 0x2f
        /*0002*/ 	.short	(.L_1 - .L_0)
	.align		4
.L_0:
        /*0004*/ 	.word	index@(triton_poi_fused_convolution_mul_sub_11)
        /*0008*/ 	.word	0x00000020


	//----- nvinfo : EIATTR_MIN_STACK_SIZE
	.align		4
.L_1:
        /*000c*/ 	.byte	0x04, 0x12
        /*000e*/ 	.short	(.L_3 - .L_2)
	.align		4
.L_2:
        /*0010*/ 	.word	index@(triton_poi_fused_convolution_mul_sub_11)
        /*0014*/ 	.word	0x00000000


	//----- nvinfo : EIATTR_FRAME_SIZE
	.align		4
.L_3:
        /*0018*/ 	.byte	0x04, 0x11
        /*001a*/ 	.short	(.L_5 - .L_4)
	.align		4
.L_4:
        /*001c*/ 	.word	index@(triton_poi_fused_convolution_mul_sub_11)
        /*0020*/ 	.word	0x00000000


	//----- nvinfo : EIATTR_MIN_STACK_SIZE
	.align		4
.L_5:
        /*0024*/ 	.byte	0x04, 0x12
        /*0026*/ 	.short	(.L_7 - .L_6)
	.align		4
.L_6:
        /*0028*/ 	.word	index@(triton_poi_fused_convolution_mul_sub_11)
        /*002c*/ 	.word	0x00000000
.L_7:


//--------------------- .nv.info.triton_poi_fused_convolution_mul_sub_11 --------------------------
	.section	.nv.info.triton_poi_fused_convolution_mul_sub_11,"",@"SHT_CUDA_INFO"
	.sectionflags	@""
	.align	4


	//----- nvinfo : EIATTR_CUDA_API_VERSION
	.align		4
        /*0000*/ 	.byte	0x04, 0x37
        /*0002*/ 	.short	(.L_9 - .L_8)
.L_8:
        /*0004*/ 	.word	0x0000007c


	//----- nvinfo : EIATTR_KPARAM_INFO
	.align		4
.L_9:
        /*0008*/ 	.byte	0x04, 0x17
        /*000a*/ 	.short	(.L_11 - .L_10)
.L_10:
        /*000c*/ 	.word	0x00000000
        /*0010*/ 	.short	0x0004
        /*0012*/ 	.short	0x001c
        /*0014*/ 	.byte	0x00, 0xf0, 0x11, 0x00


	//----- nvinfo : EIATTR_KPARAM_INFO
	.align		4
.L_11:
        /*0018*/ 	.byte	0x04, 0x17
        /*001a*/ 	.short	(.L_13 - .L_12)
.L_12:
        /*001c*/ 	.word	0x00000000
        /*0020*/ 	.short	0x0003
        /*0022*/ 	.short	0x0018
        /*0024*/ 	.byte	0x00, 0xf0, 0x11, 0x00


	//----- nvinfo : EIATTR_KPARAM_INFO
	.align		4
.L_13:
        /*0028*/ 	.byte	0x04, 0x17
        /*002a*/ 	.short	(.L_15 - .L_14)
.L_14:
        /*002c*/ 	.word	0x00000000
        /*0030*/ 	.short	0x0002
        /*0032*/ 	.short	0x0010
        /*0034*/ 	.byte	0x00, 0xf4, 0x21, 0x00


	//----- nvinfo : EIATTR_KPARAM_INFO
	.align		4
.L_15:
        /*0038*/ 	.byte	0x04, 0x17
        /*003a*/ 	.short	(.L_17 - .L_16)
.L_16:
        /*003c*/ 	.word	0x00000000
        /*0040*/ 	.short	0x0001
        /*0042*/ 	.short	0x0008
        /*0044*/ 	.byte	0x00, 0xf4, 0x21, 0x00


	//----- nvinfo : EIATTR_KPARAM_INFO
	.align		4
.L_17:
        /*0048*/ 	.byte	0x04, 0x17
        /*004a*/ 	.short	(.L_19 - .L_18)
.L_18:
        /*004c*/ 	.word	0x00000000
        /*0050*/ 	.short	0x0000
        /*0052*/ 	.short	0x0000
        /*0054*/ 	.byte	0x00, 0xf4, 0x21, 0x00


	//----- nvinfo : EIATTR_SPARSE_MMA_MASK
	.align		4
.L_19:
        /*0058*/ 	.byte	0x03, 0x50
        /*005a*/ 	.short	0x0000


	//----- nvinfo : EIATTR_MAXREG_COUNT
	.align		4
        /*005c*/ 	.byte	0x03, 0x1b
        /*005e*/ 	.short	0x00ff


	//----- nvinfo : EIATTR_EXIT_INSTR_OFFSETS
	.align		4
        /*0060*/ 	.byte	0x04, 0x1c
        /*0062*/ 	.short	(.L_21 - .L_20)


	//   ....[0]....
.L_20:
        /*0064*/ 	.word	0x00000610


	//   ....[1]....
        /*0068*/ 	.word	0x00000630


	//----- nvinfo : EIATTR_REQNTID
	.align		4
.L_21:
        /*006c*/ 	.byte	0x04, 0x10
        /*006e*/ 	.short	(.L_23 - .L_22)
.L_22:
        /*0070*/ 	.word	0x00000080
        /*0074*/ 	.word	0x00000001
        /*0078*/ 	.word	0x00000001


	//----- nvinfo : EIATTR_CBANK_PARAM_SIZE
	.align		4
.L_23:
        /*007c*/ 	.byte	0x03, 0x19
        /*007e*/ 	.short	0x0020


	//----- nvinfo : EIATTR_PARAM_CBANK
	.align		4
        /*0080*/ 	.byte	0x04, 0x0a
        /*0082*/ 	.short	(.L_25 - .L_24)
	.align		4
.L_24:
        /*0084*/ 	.word	index@(.nv.constant0.triton_poi_fused_convolution_mul_sub_11)
        /*0088*/ 	.short	0x0210
        /*008a*/ 	.short	0x0020


	//----- nvinfo : EIATTR_SW_WAR
	.align		4
.L_25:
        /*008c*/ 	.byte	0x04, 0x36
        /*008e*/ 	.short	(.L_27 - .L_26)
.L_26:
        /*0090*/ 	.word	0x00000008
.L_27:


//--------------------- .nv.callgraph             --------------------------
	.section	.nv.callgraph,"",@"SHT_CUDA_CALLGRAPH"
	.align	4
	.sectionentsize	8
	.align		4
        /*0000*/ 	.word	0x00000000
	.align		4
        /*0004*/ 	.word	0xffffffff
	.align		4
        /*0008*/ 	.word	0x00000000
	.align		4
        /*000c*/ 	.word	0xfffffffe
	.align		4
        /*0010*/ 	.word	0x00000000
	.align		4
        /*0014*/ 	.word	0xfffffffd
	.align		4
        /*0018*/ 	.word	0x00000000
	.align		4
        /*001c*/ 	.word	0xfffffffc


//--------------------- .text.triton_poi_fused_convolution_mul_sub_11 --------------------------
	.section	.text.triton_poi_fused_convolution_mul_sub_11,"ax",@progbits
	.align	128
        .global         triton_poi_fused_convolution_mul_sub_11
        .type           triton_poi_fused_convolution_mul_sub_11,@function
        .size           triton_poi_fused_convolution_mul_sub_11,(.L_x_1 - triton_poi_fused_convolution_mul_sub_11)
        .other          triton_poi_fused_convolution_mul_sub_11,@"STO_CUDA_ENTRY STV_DEFAULT"
triton_poi_fused_convolution_mul_sub_11:
.text.triton_poi_fused_convolution_mul_sub_11:
[----:B------:R-:W0:Y:S01]  /*0000*/  LDC R1, c[0x0][0x28] ;  /* 0x00000a00ff017b82 */ /* 0x000e220000000800 */
[----:B------:R-:W1:Y:S07]  /*0010*/  S2R R0, SR_TID.X ;  /* 0x0000000000007919 */ /* 0x000e6e0000002100 */
[----:B------:R-:W2:Y:S01]  /*0020*/  S2UR UR4, SR_CTAID.Y ;  /* 0x00000000000479c3 */ /* 0x000ea20000002600 */
[----:B------:R-:W-:Y:S01]  /*0030*/  HFMA2.MMA R8, -RZ, RZ, 0, 0 ;  /* 0x00000000ff087435 */ /* 0x000fe200000001ff */
[----:B------:R-:W3:Y:S06]  /*0040*/  S2R R7, SR_CTAID.X ;  /* 0x0000000000077919 */ /* 0x000eec0000002500 */
[----:B------:R-:W4:Y:S08]  /*0050*/  LDC.64 R2, c[0x0][0x210] ;  /* 0x00008400ff027b82 */ /* 0x000f300000000a00 */
[----:B------:R-:W5:Y:S01]  /*0060*/  LDC.64 R14, c[0x0][0x218] ;  /* 0x00008600ff0e7b82 */ /* 0x000f620000000a00 */
[----:B--2---:R-:W-:Y:S01]  /*0070*/  USHF.L.U32 UR4, UR4, 0x4, URZ ;  /* 0x0000000404047899 */ /* 0x004fe2000800063f */
[----:B-1----:R-:W-:-:S02]  /*0080*/  SHF.R.U32.HI R4, RZ, 0x4, R0 ;  /* 0x00000004ff047819 */ /* 0x002fc40000011600 */
[----:B------:R-:W-:Y:S02]  /*0090*/  SHF.L.U32 R0, R0, 0x2, RZ ;  /* 0x0000000200007819 */ /* 0x000fe400000006ff */
[----:B------:R-:W-:Y:S02]  /*00a0*/  SGXT.U32 R4, R4, 0x3 ;  /* 0x000000030404781a */ /* 0x000fe40000000000 */
[----:B------:R-:W-:Y:S02]  /*00b0*/  LOP3.LUT R0, R0, 0x3c, RZ, 0xc0, !PT ;  /* 0x0000003c00007812 */ /* 0x000fe400078ec0ff */
[----:B------:R-:W-:Y:S01]  /*00c0*/  LOP3.LUT R4, R4, UR4, RZ, 0xfc, !PT ;  /* 0x0000000404047c12 */ /* 0x000fe2000f8efcff */
[----:B------:R-:W-:Y:S01]  /*00d0*/  ULDC.64 UR4, c[0x0][0x208] ;  /* 0x0000820000047ab9 */ /* 0x000fe20000000a00 */
[----:B---3--:R-:W-:Y:S02]  /*00e0*/  LEA R7, R7, R0, 0x6 ;  /* 0x0000000007077211 */ /* 0x008fe400078e30ff */
[C---:B------:R-:W-:Y:S01]  /*00f0*/  LOP3.LUT R10, R4.reuse, 0x8, RZ, 0xfc, !PT ;  /* 0x00000008040a7812 */ /* 0x040fe200078efcff */
[C---:B------:R-:W-:Y:S01]  /*0100*/  IMAD.HI R5, R4.reuse, 0x55555556, RZ ;  /* 0x5555555604057827 */ /* 0x040fe200078e02ff */
[----:B------:R-:W-:-:S02]  /*0110*/  ISETP.GE.AND P0, PT, R4, 0xc, PT ;  /* 0x0000000c0400780c */ /* 0x000fc40003f06270 */
[----:B------:R-:W-:Y:S02]  /*0120*/  LEA R23, R7, R7, 0x1 ;  /* 0x0000000707177211 */ /* 0x000fe400078e08ff */
[----:B------:R-:W-:Y:S01]  /*0130*/  LEA.HI R5, R5, R5, RZ, 0x1 ;  /* 0x0000000505057211 */ /* 0x000fe200078f08ff */
[----:B------:R-:W-:-:S04]  /*0140*/  IMAD.HI R6, R10, 0x55555556, RZ ;  /* 0x555555560a067827 */ /* 0x000fc800078e02ff */
[----:B------:R-:W-:Y:S01]  /*0150*/  IMAD R21, R5, -0x3, R4 ;  /* 0xfffffffd05157824 */ /* 0x000fe200078e0204 */
[----:B------:R-:W-:-:S03]  /*0160*/  LEA.HI R9, R6, R6, RZ, 0x1 ;  /* 0x0000000606097211 */ /* 0x000fc600078f08ff */
[----:B------:R-:W-:Y:S01]  /*0170*/  IMAD R16, R5, 0xc0000, R21 ;  /* 0x000c000005107824 */ /* 0x000fe200078e0215 */
[----:B------:R-:W-:-:S03]  /*0180*/  IADD3 R11, R23, 0x3, RZ ;  /* 0x00000003170b7810 */ /* 0x000fc60007ffe0ff */
[----:B------:R-:W-:Y:S01]  /*0190*/  IMAD R13, R7, 0x3, R16 ;  /* 0x00000003070d7824 */ /* 0x000fe200078e0210 */
[----:B------:R-:W-:Y:S01]  /*01a0*/  IADD3 R22, R23, 0x6, RZ ;  /* 0x0000000617167810 */ /* 0x000fe20007ffe0ff */
[----:B------:R-:W-:Y:S01]  /*01b0*/  IMAD R25, R9, -0x3, R10 ;  /* 0xfffffffd09197824 */ /* 0x000fe200078e020a */
[----:B------:R-:W-:Y:S01]  /*01c0*/  IADD3 R23, R23, 0x9, RZ ;  /* 0x0000000917177810 */ /* 0x000fe20007ffe0ff */
[----:B----4-:R-:W-:Y:S01]  /*01d0*/  IMAD.WIDE R12, R13, 0x4, R2 ;  /* 0x000000040d0c7825 */ /* 0x010fe200078e0202 */
[----:B------:R-:W-:Y:S02]  /*01e0*/  IADD3 R17, R11, R16, RZ ;  /* 0x000000100b117210 */ /* 0x000fe40007ffe0ff */
[----:B------:R-:W-:Y:S01]  /*01f0*/  IADD3 R19, R22, R16, RZ ;  /* 0x0000001016137210 */ /* 0x000fe20007ffe0ff */
[----:B------:R-:W-:Y:S01]  /*0200*/  IMAD R24, R9, 0xc0000, R25 ;  /* 0x000c000009187824 */ /* 0x000fe200078e0219 */
[----:B------:R-:W-:Y:S01]  /*0210*/  IADD3 R27, R23, R16, RZ ;  /* 0x00000010171b7210 */ /* 0x000fe20007ffe0ff */
[----:B------:R1:W2:Y:S01]  /*0220*/  @!P0 LDG.E.EL R8, desc[UR4][R12.64] ;  /* 0x000000040c088981 */ /* 0x0002a2000c2e1900 */
[----:B------:R-:W-:Y:S01]  /*0230*/  MOV R0, RZ ;  /* 0x000000ff00007202 */ /* 0x000fe20000000f00 */
[----:B------:R-:W-:Y:S01]  /*0240*/  HFMA2.MMA R5, -RZ, RZ, 0, 0 ;  /* 0x00000000ff057435 */ /* 0x000fe200000001ff */
[----:B------:R-:W-:Y:S01]  /*0250*/  MOV R6, RZ ;  /* 0x000000ff00067202 */ /* 0x000fe20000000f00 */
[----:B------:R-:W-:Y:S01]  /*0260*/  HFMA2.MMA R9, -RZ, RZ, 0, 0 ;  /* 0x00000000ff097435 */ /* 0x000fe200000001ff */
[----:B-1----:R-:W-:-:S04]  /*0270*/  IMAD.WIDE R12, R17, 0x4, R2 ;  /* 0x00000004110c7825 */ /* 0x002fc800078e0202 */
[--C-:B------:R-:W-:Y:S01]  /*0280*/  IMAD.WIDE R16, R19, 0x4, R2.reuse ;  /* 0x0000000413107825 */ /* 0x100fe200078e0202 */
[----:B------:R-:W-:Y:S01]  /*0290*/  ISETP.GE.AND P1, PT, R10, 0xc, PT ;  /* 0x0000000c0a00780c */ /* 0x000fe20003f26270 */
[----:B------:R1:W3:Y:S02]  /*02a0*/  @!P0 LDG.E.EL R0, desc[UR4][R12.64] ;  /* 0x000000040c008981 */ /* 0x0002e4000c2e1900 */
[----:B------:R-:W-:Y:S01]  /*02b0*/  IMAD.WIDE R18, R27, 0x4, R2 ;  /* 0x000000041b127825 */ /* 0x000fe200078e0202 */
[----:B------:R-:W-:Y:S01]  /*02c0*/  IADD3 R27, R11, R24, RZ ;  /* 0x000000180b1b7210 */ /* 0x000fe20007ffe0ff */
[----:B------:R-:W-:Y:S02]  /*02d0*/  HFMA2.MMA R26, -RZ, RZ, 0, 0 ;  /* 0x00000000ff1a7435 */ /* 0x000fe400000001ff */
[----:B-----5:R-:W-:Y:S01]  /*02e0*/  IMAD.WIDE R20, R21, 0x4, R14 ;  /* 0x0000000415147825 */ /* 0x020fe200078e020e */
[----:B------:R-:W-:Y:S01]  /*02f0*/  IADD3 R29, R22, R24, RZ ;  /* 0x00000018161d7210 */ /* 0x000fe20007ffe0ff */
[----:B------:R4:W5:Y:S02]  /*0300*/  @!P0 LDG.E.EL R5, desc[UR4][R16.64] ;  /* 0x0000000410058981 */ /* 0x000964000c2e1900 */
[----:B------:R-:W-:Y:S01]  /*0310*/  IMAD R11, R7, 0x3, R24 ;  /* 0x00000003070b7824 */ /* 0x000fe200078e0218 */
[----:B------:R-:W-:Y:S01]  /*0320*/  IADD3 R23, R23, R24, RZ ;  /* 0x0000001817177210 */ /* 0x000fe20007ffe0ff */
[----:B------:R4:W2:Y:S02]  /*0330*/  @!P0 LDG.E.EL R6, desc[UR4][R18.64] ;  /* 0x0000000412068981 */ /* 0x0008a4000c2e1900 */
[--C-:B-1----:R-:W-:Y:S01]  /*0340*/  IMAD.WIDE R12, R11, 0x4, R2.reuse ;  /* 0x000000040b0c7825 */ /* 0x102fe200078e0202 */
[----:B------:R-:W-:Y:S01]  /*0350*/  HFMA2.MMA R11, -RZ, RZ, 0, 0 ;  /* 0x00000000ff0b7435 */ /* 0x000fe200000001ff */
[----:B------:R1:W2:Y:S01]  /*0360*/  @!P0 LDG.E.EL R9, desc[UR4][R20.64] ;  /* 0x0000000414098981 */ /* 0x0002a2000c2e1900 */
[----:B------:R-:W-:Y:S01]  /*0370*/  MOV R22, RZ ;  /* 0x000000ff00167202 */ /* 0x000fe20000000f00 */
[----:B----4-:R-:W-:Y:S01]  /*0380*/  IMAD.WIDE R16, R27, 0x4, R2 ;  /* 0x000000041b107825 */ /* 0x010fe200078e0202 */
[----:B------:R-:W-:-:S02]  /*0390*/  MOV R28, RZ ;  /* 0x000000ff001c7202 */ /* 0x000fc40000000f00 */
[----:B------:R-:W-:Y:S01]  /*03a0*/  MOV R24, RZ ;  /* 0x000000ff00187202 */ /* 0x000fe20000000f00 */
[----:B0-----:R-:W-:Y:S01]  /*03b0*/  IMAD.WIDE R18, R29, 0x4, R2 ;  /* 0x000000041d127825 */ /* 0x001fe200078e0202 */
[----:B------:R-:W4:Y:S03]  /*03c0*/  @!P1 LDG.E.EL R22, desc[UR4][R12.64] ;  /* 0x000000040c169981 */ /* 0x000f26000c2e1900 */
[----:B------:R-:W-:Y:S01]  /*03d0*/  IMAD.WIDE R14, R25, 0x4, R14 ;  /* 0x00000004190e7825 */ /* 0x000fe200078e020e */
[----:B------:R-:W4:Y:S01]  /*03e0*/  @!P1 LDG.E.EL R28, desc[UR4][R16.64] ;  /* 0x00000004101c9981 */ /* 0x000f22000c2e1900 */
[----:B-1----:R-:W0:Y:S02]  /*03f0*/  LDC.64 R20, c[0x0][0x220] ;  /* 0x00008800ff147b82 */ /* 0x002e240000000a00 */
[----:B------:R-:W-:Y:S01]  /*0400*/  IMAD.WIDE R2, R23, 0x4, R2 ;  /* 0x0000000417027825 */ /* 0x000fe200078e0202 */
[----:B------:R-:W4:Y:S04]  /*0410*/  @!P1 LDG.E.EL R11, desc[UR4][R14.64] ;  /* 0x000000040e0b9981 */ /* 0x000f28000c2e1900 */
[----:B------:R-:W4:Y:S04]  /*0420*/  @!P1 LDG.E.EL R26, desc[UR4][R18.64] ;  /* 0x00000004121a9981 */ /* 0x000f28000c2e1900 */
[----:B------:R1:W4:Y:S01]  /*0430*/  @!P1 LDG.E.EL R24, desc[UR4][R2.64] ;  /* 0x0000000402189981 */ /* 0x000322000c2e1900 */
[----:B------:R-:W-:-:S02]  /*0440*/  LEA R25, R4, R7, 0x12 ;  /* 0x0000000704197211 */ /* 0x000fc400078e90ff */
[----:B------:R-:W-:Y:S01]  /*0450*/  LEA R23, R10, R7, 0x12 ;  /* 0x000000070a177211 */ /* 0x000fe200078e90ff */
[C---:B--2---:R-:W-:Y:S01]  /*0460*/  FADD R4, R9.reuse, R8 ;  /* 0x0000000809047221 */ /* 0x044fe20000000000 */
[C---:B---3--:R-:W-:Y:S01]  /*0470*/  FADD R0, R9.reuse, R0 ;  /* 0x0000000009007221 */ /* 0x048fe20000000000 */
[C---:B-----5:R-:W-:Y:S01]  /*0480*/  FADD R5, R9.reuse, R5 ;  /* 0x0000000509057221 */ /* 0x060fe20000000000 */
[----:B------:R-:W-:Y:S01]  /*0490*/  FADD R6, R9, R6 ;  /* 0x0000000609067221 */ /* 0x000fe20000000000 */
[----:B------:R-:W-:Y:S01]  /*04a0*/  FADD R4, R4, -0.5 ;  /* 0xbf00000004047421 */ /* 0x000fe20000000000 */
[----:B------:R-:W-:Y:S01]  /*04b0*/  FADD R0, R0, -0.5 ;  /* 0xbf00000000007421 */ /* 0x000fe20000000000 */
[----:B-1----:R-:W-:Y:S01]  /*04c0*/  FADD R2, R5, -0.5 ;  /* 0xbf00000005027421 */ /* 0x002fe20000000000 */
[----:B------:R-:W-:Y:S01]  /*04d0*/  FADD R7, R6, -0.5 ;  /* 0xbf00000006077421 */ /* 0x000fe20000000000 */
[----:B0-----:R-:W-:-:S04]  /*04e0*/  IMAD.WIDE R8, R25, 0x4, R20 ;  /* 0x0000000419087825 */ /* 0x001fc800078e0214 */
[----:B------:R-:W-:Y:S01]  /*04f0*/  FADD R4, R4, R4 ;  /* 0x0000000404047221 */ /* 0x000fe20000000000 */
[----:B------:R-:W-:Y:S01]  /*0500*/  FADD R5, R0, R0 ;  /* 0x0000000000057221 */ /* 0x000fe20000000000 */
[----:B------:R-:W-:Y:S01]  /*0510*/  FADD R6, R2, R2 ;  /* 0x0000000202067221 */ /* 0x000fe20000000000 */
[----:B------:R-:W-:Y:S01]  /*0520*/  FADD R7, R7, R7 ;  /* 0x0000000707077221 */ /* 0x000fe20000000000 */
[C---:B----4-:R-:W-:Y:S01]  /*0530*/  FADD R22, R11.reuse, R22 ;  /* 0x000000160b167221 */ /* 0x050fe20000000000 */
[C---:B------:R-:W-:Y:S01]  /*0540*/  FADD R28, R11.reuse, R28 ;  /* 0x0000001c0b1c7221 */ /* 0x040fe20000000000 */
[C---:B------:R-:W-:Y:S01]  /*0550*/  FADD R26, R11.reuse, R26 ;  /* 0x0000001a0b1a7221 */ /* 0x040fe20000000000 */
[----:B------:R-:W-:Y:S01]  /*0560*/  FADD R24, R11, R24 ;  /* 0x000000180b187221 */ /* 0x000fe20000000000 */
[----:B------:R-:W-:Y:S01]  /*0570*/  FADD R22, R22, -0.5 ;  /* 0xbf00000016167421 */ /* 0x000fe20000000000 */
[----:B------:R-:W-:Y:S01]  /*0580*/  FADD R28, R28, -0.5 ;  /* 0xbf0000001c1c7421 */ /* 0x000fe20000000000 */
[----:B------:R-:W-:Y:S01]  /*0590*/  FADD R26, R26, -0.5 ;  /* 0xbf0000001a1a7421 */ /* 0x000fe20000000000 */
[----:B------:R-:W-:Y:S01]  /*05a0*/  FADD R24, R24, -0.5 ;  /* 0xbf00000018187421 */ /* 0x000fe20000000000 */
[----:B------:R0:W-:Y:S01]  /*05b0*/  @!P0 STG.E.128 desc[UR4][R8.64], R4 ;  /* 0x0000000408008986 */ /* 0x0001e2000c101d04 */
[----:B------:R-:W-:-:S04]  /*05c0*/  IMAD.WIDE R20, R23, 0x4, R20 ;  /* 0x0000000417147825 */ /* 0x000fc800078e0214 */
[----:B------:R-:W-:Y:S01]  /*05d0*/  FADD R12, R22, R22 ;  /* 0x00000016160c7221 */ /* 0x000fe20000000000 */
[----:B------:R-:W-:Y:S01]  /*05e0*/  FADD R13, R28, R28 ;  /* 0x0000001c1c0d7221 */ /* 0x000fe20000000000 */
[----:B------:R-:W-:Y:S01]  /*05f0*/  FADD R14, R26, R26 ;  /* 0x0000001a1a0e7221 */ /* 0x000fe20000000000 */
[----:B------:R-:W-:Y:S01]  /*0600*/  FADD R15, R24, R24 ;  /* 0x00000018180f7221 */ /* 0x000fe20000000000 */
[----:B0-----:R-:W-:Y:S06]  /*0610*/  @P1 EXIT ;  /* 0x000000000000194d */ /* 0x001fec0003800000 */
[----:B------:R-:W-:Y:S01]  /*0620*/  STG.E.128 desc[UR4][R20.64], R12 ;  /* 0x0000000c14007986 */ /* 0x000fe2000c101d04 */
[----:B------:R-:W-:Y:S05]  /*0630*/  EXIT ;  /* 0x000000000000794d */ /* 0x000fea0003800000 */
.L_x_0:
[----:B------:R-:W-:-:S00]  /*0640*/  BRA `(.L_x_0) ;  /* 0xfffffffc00fc7947 */ /* 0x000fc0000383ffff */
[----:B------:R-:W-:-:S00]  /*0650*/  NOP ;  /* 0x0000000000007918 */ /* 0x000fc00000000000 */
        /* <DEDUP_REMOVED lines=10> */
.L_x_1:


//--------------------- .nv.constant0.triton_poi_fused_convolution_mul_sub_11 --------------------------
	.section	.nv.constant0.triton_poi_fused_convolution_mul_sub_11,"a",@progbits
	.sectionflags	@""
	.align	4
.nv.constant0.triton_poi_fused_convolution_mul_sub_11:
	.zero		560
